	.headerflags	@"EF_CUDA_TEXMODE_UNIFIED EF_CUDA_64BIT_ADDRESS EF_CUDA_ACCELERATORS EF_CUDA_SM90 EF_CUDA_VIRTUAL_SM(EF_CUDA_SM90)"
	.elftype	@"ET_EXEC"


//--------------------- .nv.info                  --------------------------
	.section	.nv.info,"",@"SHT_CUDA_INFO"
	.align	4


	//----- nvinfo : EIATTR_REGCOUNT
	.align		4
        /*0000*/ 	.byte	0x04, 0x2f
        /*0002*/ 	.short	(.L_1 - .L_0)
	.align		4
.L_0:
        /*0004*/ 	.word	index@(triton_poi_fused_max_pool2d_with_indices_7)
        /*0008*/ 	.word	0x0000001a


	//----- nvinfo : EIATTR_MIN_STACK_SIZE
	.align		4
.L_1:
        /*000c*/ 	.byte	0x04, 0x12
        /*000e*/ 	.short	(.L_3 - .L_2)
	.align		4
.L_2:
        /*0010*/ 	.word	index@(triton_poi_fused_max_pool2d_with_indices_7)
        /*0014*/ 	.word	0x00000000


	//----- nvinfo : EIATTR_FRAME_SIZE
	.align		4
.L_3:
        /*0018*/ 	.byte	0x04, 0x11
        /*001a*/ 	.short	(.L_5 - .L_4)
	.align		4
.L_4:
        /*001c*/ 	.word	index@(triton_poi_fused_max_pool2d_with_indices_7)
        /*0020*/ 	.word	0x00000000


	//----- nvinfo : EIATTR_MIN_STACK_SIZE
	.align		4
.L_5:
        /*0024*/ 	.byte	0x04, 0x12
        /*0026*/ 	.short	(.L_7 - .L_6)
	.align		4
.L_6:
        /*0028*/ 	.word	index@(triton_poi_fused_max_pool2d_with_indices_7)
        /*002c*/ 	.word	0x00000000
.L_7:


//--------------------- .nv.info.triton_poi_fused_max_pool2d_with_indices_7 --------------------------
	.section	.nv.info.triton_poi_fused_max_pool2d_with_indices_7,"",@"SHT_CUDA_INFO"
	.sectionflags	@""
	.align	4


	//----- nvinfo : EIATTR_CUDA_API_VERSION
	.align		4
        /*0000*/ 	.byte	0x04, 0x37
        /*0002*/ 	.short	(.L_9 - .L_8)
.L_8:
        /*0004*/ 	.word	0x0000007c


	//----- nvinfo : EIATTR_KPARAM_INFO
	.align		4
.L_9:
        /*0008*/ 	.byte	0x04, 0x17
        /*000a*/ 	.short	(.L_11 - .L_10)
.L_10:
        /*000c*/ 	.word	0x00000000
        /*0010*/ 	.short	0x0003
        /*0012*/ 	.short	0x0018
        /*0014*/ 	.byte	0x00, 0xf0, 0x11, 0x00


	//----- nvinfo : EIATTR_KPARAM_INFO
	.align		4
.L_11:
        /*0018*/ 	.byte	0x04, 0x17
        /*001a*/ 	.short	(.L_13 - .L_12)
.L_12:
        /*001c*/ 	.word	0x00000000
        /*0020*/ 	.short	0x0002
        /*0022*/ 	.short	0x0010
        /*0024*/ 	.byte	0x00, 0xf4, 0x21, 0x00


	//----- nvinfo : EIATTR_KPARAM_INFO
	.align		4
.L_13:
        /*0028*/ 	.byte	0x04, 0x17
        /*002a*/ 	.short	(.L_15 - .L_14)
.L_14:
        /*002c*/ 	.word	0x00000000
        /*0030*/ 	.short	0x0001
        /*0032*/ 	.short	0x0008
        /*0034*/ 	.byte	0x00, 0xf4, 0x21, 0x00


	//----- nvinfo : EIATTR_KPARAM_INFO
	.align		4
.L_15:
        /*0038*/ 	.byte	0x04, 0x17
        /*003a*/ 	.short	(.L_17 - .L_16)
.L_16:
        /*003c*/ 	.word	0x00000000
        /*0040*/ 	.short	0x0000
        /*0042*/ 	.short	0x0000
        /*0044*/ 	.byte	0x00, 0xf4, 0x21, 0x00


	//----- nvinfo : EIATTR_SPARSE_MMA_MASK
	.align		4
.L_17:
        /*0048*/ 	.byte	0x03, 0x50
        /*004a*/ 	.short	0x0000


	//----- nvinfo : EIATTR_MAXREG_COUNT
	.align		4
        /*004c*/ 	.byte	0x03, 0x1b
        /*004e*/ 	.short	0x00ff


	//----- nvinfo : EIATTR_EXIT_INSTR_OFFSETS
	.align		4
        /*0050*/ 	.byte	0x04, 0x1c
        /*0052*/ 	.short	(.L_19 - .L_18)


	//   ....[0]....
.L_18:
        /*0054*/ 	.word	0x00000970


	//   ....[1]....
        /*0058*/ 	.word	0x00000990


	//----- nvinfo : EIATTR_REQNTID
	.align		4
.L_19:
        /*005c*/ 	.byte	0x04, 0x10
        /*005e*/ 	.short	(.L_21 - .L_20)
.L_20:
        /*0060*/ 	.word	0x00000100
        /*0064*/ 	.word	0x00000001
        /*0068*/ 	.word	0x00000001


	//----- nvinfo : EIATTR_CBANK_PARAM_SIZE
	.align		4
.L_21:
        /*006c*/ 	.byte	0x03, 0x19
        /*006e*/ 	.short	0x001c


	//----- nvinfo : EIATTR_PARAM_CBANK
	.align		4
        /*0070*/ 	.byte	0x04, 0x0a
        /*0072*/ 	.short	(.L_23 - .L_22)
	.align		4
.L_22:
        /*0074*/ 	.word	index@(.nv.constant0.triton_poi_fused_max_pool2d_with_indices_7)
        /*0078*/ 	.short	0x0210
        /*007a*/ 	.short	0x001c


	//----- nvinfo : EIATTR_SW_WAR
	.align		4
.L_23:
        /*007c*/ 	.byte	0x04, 0x36
        /*007e*/ 	.short	(.L_25 - .L_24)
.L_24:
        /*0080*/ 	.word	0x00000008
.L_25:


//--------------------- .nv.callgraph             --------------------------
	.section	.nv.callgraph,"",@"SHT_CUDA_CALLGRAPH"
	.align	4
	.sectionentsize	8
	.align		4
        /*0000*/ 	.word	0x00000000
	.align		4
        /*0004*/ 	.word	0xffffffff
	.align		4
        /*0008*/ 	.word	0x00000000
	.align		4
        /*000c*/ 	.word	0xfffffffe
	.align		4
        /*0010*/ 	.word	0x00000000
	.align		4
        /*0014*/ 	.word	0xfffffffd
	.align		4
        /*0018*/ 	.word	0x00000000
	.align		4
        /*001c*/ 	.word	0xfffffffc


//--------------------- .text.triton_poi_fused_max_pool2d_with_indices_7 --------------------------
	.section	.text.triton_poi_fused_max_pool2d_with_indices_7,"ax",@progbits
	.align	128
        .global         triton_poi_fused_max_pool2d_with_indices_7
        .type           triton_poi_fused_max_pool2d_with_indices_7,@function
        .size           triton_poi_fused_max_pool2d_with_indices_7,(.L_x_1 - triton_poi_fused_max_pool2d_with_indices_7)
        .other          triton_poi_fused_max_pool2d_with_indices_7,@"STO_CUDA_ENTRY STV_DEFAULT"
triton_poi_fused_max_pool2d_with_indices_7:
.text.triton_poi_fused_max_pool2d_with_indices_7:
[----:B------:R-:W0:Y:S02]  /*0000*/  LDC R1, c[0x0][0x28] ;  /* 0x00000a00ff017b82 */ /* 0x000e240000000800 */
[----:B------:R-:W1:Y:S01]  /*0010*/  S2R R0, SR_TID.X ;  /* 0x0000000000007919 */ /* 0x000e620000002100 */
[----:B------:R-:W-:Y:S01]  /*0020*/  ULDC.64 UR4, c[0x0][0x208] ;  /* 0x0000820000047ab9 */ /* 0x000fe20000000a00 */
[----:B------:R-:W2:Y:S01]  /*0030*/  S2R R3, SR_CTAID.X ;  /* 0x0000000000037919 */ /* 0x000ea20000002500 */
[----:B------:R-:W-:Y:S01]  /*0040*/  CS2R R14, SRZ ;  /* 0x00000000000e7805 */ /* 0x000fe2000001ff00 */
[----:B------:R-:W-:Y:S01]  /*0050*/  ULDC.64 UR6, c[0x0][0x220] ;  /* 0x0000880000067ab9 */ /* 0x000fe20000000a00 */
[----:B-1----:R-:W-:-:S05]  /*0060*/  IMAD.SHL.U32 R0, R0, 0x2, RZ ;  /* 0x0000000200007824 */ /* 0x002fca00078e00ff */
[----:B------:R-:W-:-:S05]  /*0070*/  LOP3.LUT R0, R0, 0x1fe, RZ, 0xc0, !PT ;  /* 0x000001fe00007812 */ /* 0x000fca00078ec0ff */
[----:B--2---:R-:W-:-:S04]  /*0080*/  IMAD R0, R3, 0x200, R0 ;  /* 0x0000020003007824 */ /* 0x004fc800078e0200 */
[C---:B------:R-:W-:Y:S01]  /*0090*/  IMAD.HI R4, R0.reuse, 0x2aaaaaab, RZ ;  /* 0x2aaaaaab00047827 */ /* 0x040fe200078e02ff */
[----:B------:R-:W-:-:S03]  /*00a0*/  ISETP.GE.AND P0, PT, R0, 0x12600, PT ;  /* 0x000126000000780c */ /* 0x000fc60003f06270 */
[----:B------:R-:W-:Y:S01]  /*00b0*/  IMAD.HI R6, R0, 0x30c30c31, RZ ;  /* 0x30c30c3100067827 */ /* 0x000fe200078e02ff */
[----:B------:R-:W-:-:S03]  /*00c0*/  SHF.R.U32.HI R5, RZ, 0x1f, R4 ;  /* 0x0000001fff057819 */ /* 0x000fc60000011604 */
[----:B------:R-:W-:Y:S01]  /*00d0*/  IMAD.HI R2, R0, 0x6f74ae27, RZ ;  /* 0x6f74ae2700027827 */ /* 0x000fe200078e02ff */
[----:B------:R-:W-:Y:S02]  /*00e0*/  LEA.HI.SX32 R5, R4, R5, 0x1c ;  /* 0x0000000504057211 */ /* 0x000fe400078fe2ff */
[----:B------:R-:W-:Y:S01]  /*00f0*/  SHF.R.U32.HI R7, RZ, 0x1f, R6 ;  /* 0x0000001fff077819 */ /* 0x000fe20000011606 */
[----:B------:R-:W-:Y:S01]  /*0100*/  IMAD.MOV.U32 R4, RZ, RZ, RZ ;  /* 0x000000ffff047224 */ /* 0x000fe200078e00ff */
[----:B------:R-:W-:Y:S02]  /*0110*/  SHF.R.U32.HI R3, RZ, 0x1f, R2 ;  /* 0x0000001fff037819 */ /* 0x000fe40000011602 */
[----:B------:R-:W-:Y:S01]  /*0120*/  LEA.HI.SX32 R7, R6, R7, 0x18 ;  /* 0x0000000706077211 */ /* 0x000fe200078fc2ff */
[----:B------:R-:W-:Y:S01]  /*0130*/  IMAD.HI R4, R5, -0x6db6db6d, R4 ;  /* 0x9249249305047827 */ /* 0x000fe200078e0204 */
[----:B------:R-:W-:Y:S02]  /*0140*/  LEA.HI.SX32 R9, R2, R3, 0x13 ;  /* 0x0000000302097211 */ /* 0x000fe400078f9aff */
[----:B------:R-:W1:Y:S01]  /*0150*/  LDC.64 R2, c[0x0][0x210] ;  /* 0x00008400ff027b82 */ /* 0x000e620000000a00 */
[----:B------:R-:W-:Y:S01]  /*0160*/  IMAD.MOV.U32 R6, RZ, RZ, RZ ;  /* 0x000000ffff067224 */ /* 0x000fe200078e00ff */
[----:B------:R-:W-:-:S03]  /*0170*/  SHF.R.U32.HI R11, RZ, 0x1f, R4 ;  /* 0x0000001fff0b7819 */ /* 0x000fc60000011604 */
[----:B------:R-:W-:Y:S01]  /*0180*/  IMAD.HI R6, R7, -0x6db6db6d, R6 ;  /* 0x9249249307067827 */ /* 0x000fe200078e0206 */
[----:B------:R-:W-:-:S03]  /*0190*/  LEA.HI R13, R4, R11, RZ, 0x1d ;  /* 0x0000000b040d7211 */ /* 0x000fc600078fe8ff */
[----:B------:R-:W-:Y:S01]  /*01a0*/  IMAD R4, R5, -0x60, R0 ;  /* 0xffffffa005047824 */ /* 0x000fe200078e0200 */
[----:B------:R-:W-:Y:S01]  /*01b0*/  SHF.R.U32.HI R11, RZ, 0x1f, R6 ;  /* 0x0000001fff0b7819 */ /* 0x000fe20000011606 */
[----:B------:R-:W-:Y:S02]  /*01c0*/  IMAD R13, R13, -0xe, R5 ;  /* 0xfffffff20d0d7824 */ /* 0x000fe400078e0205 */
[----:B------:R-:W-:Y:S01]  /*01d0*/  IMAD R4, R9, 0x13b60, R4 ;  /* 0x00013b6009047824 */ /* 0x000fe200078e0204 */
[----:B------:R-:W-:Y:S02]  /*01e0*/  LEA.HI R11, R6, R11, RZ, 0x1d ;  /* 0x0000000b060b7211 */ /* 0x000fe400078fe8ff */
[----:B------:R-:W-:Y:S01]  /*01f0*/  CS2R R8, SRZ ;  /* 0x0000000000087805 */ /* 0x000fe2000001ff00 */
[----:B------:R-:W-:Y:S02]  /*0200*/  IMAD R4, R13, 0xc0, R4 ;  /* 0x000000c00d047824 */ /* 0x000fe400078e0204 */
[----:B------:R-:W-:Y:S01]  /*0210*/  IMAD R5, R11, -0xe, R7 ;  /* 0xfffffff20b057824 */ /* 0x000fe200078e0207 */
[----:B------:R-:W-:-:S03]  /*0220*/  CS2R R6, SRZ ;  /* 0x0000000000067805 */ /* 0x000fc6000001ff00 */
[----:B------:R-:W-:-:S04]  /*0230*/  IMAD R5, R5, 0x15c0, R4 ;  /* 0x000015c005057824 */ /* 0x000fc800078e0204 */
[C---:B------:R-:W-:Y:S02]  /*0240*/  VIADD R17, R5.reuse, 0x60 ;  /* 0x0000006005117836 */ /* 0x040fe40000000000 */
[----:B-1----:R-:W-:-:S04]  /*0250*/  IMAD.WIDE R12, R5, 0x4, R2 ;  /* 0x00000004050c7825 */ /* 0x002fc800078e0202 */
[--C-:B------:R-:W-:Y:S01]  /*0260*/  IMAD.WIDE R16, R17, 0x4, R2.reuse ;  /* 0x0000000411107825 */ /* 0x100fe200078e0202 */
[----:B------:R1:W2:Y:S03]  /*0270*/  @!P0 LDG.E.64 R8, desc[UR4][R12.64] ;  /* 0x000000040c088981 */ /* 0x0002a6000c1e1b00 */
[----:B------:R-:W-:Y:S01]  /*0280*/  VIADD R19, R5, 0xc0 ;  /* 0x000000c005137836 */ /* 0x000fe20000000000 */
[----:B------:R3:W2:Y:S01]  /*0290*/  @!P0 LDG.E.64 R6, desc[UR4][R16.64] ;  /* 0x0000000410068981 */ /* 0x0006a2000c1e1b00 */
[----:B------:R-:W-:Y:S02]  /*02a0*/  CS2R R10, SRZ ;  /* 0x00000000000a7805 */ /* 0x000fe4000001ff00 */
[----:B------:R-:W-:-:S05]  /*02b0*/  IMAD.WIDE R18, R19, 0x4, R2 ;  /* 0x0000000413127825 */ /* 0x000fca00078e0202 */
[----:B------:R-:W4:Y:S01]  /*02c0*/  @!P0 LDG.E.64 R10, desc[UR4][R18.64] ;  /* 0x00000004120a8981 */ /* 0x000f22000c1e1b00 */
[----:B------:R-:W-:-:S04]  /*02d0*/  VIADD R21, R5, 0xae0 ;  /* 0x00000ae005157836 */ /* 0x000fc80000000000 */
[----:B------:R-:W-:-:S05]  /*02e0*/  IMAD.WIDE R20, R21, 0x4, R2 ;  /* 0x0000000415147825 */ /* 0x000fca00078e0202 */
[----:B------:R-:W5:Y:S01]  /*02f0*/  @!P0 LDG.E.64 R14, desc[UR4][R20.64] ;  /* 0x00000004140e8981 */ /* 0x000f62000c1e1b00 */
[----:B------:R-:W-:Y:S01]  /*0300*/  VIADD R23, R5, 0xb40 ;  /* 0x00000b4005177836 */ /* 0x000fe20000000000 */
[----:B-1----:R-:W-:-:S03]  /*0310*/  CS2R R12, SRZ ;  /* 0x00000000000c7805 */ /* 0x002fc6000001ff00 */
[----:B---3--:R-:W-:-:S05]  /*0320*/  IMAD.WIDE R16, R23, 0x4, R2 ;  /* 0x0000000417107825 */ /* 0x008fca00078e0202 */
[----:B------:R1:W3:Y:S01]  /*0330*/  @!P0 LDG.E.64 R12, desc[UR4][R16.64] ;  /* 0x00000004100c8981 */ /* 0x0002e2000c1e1b00 */
[C---:B--2---:R-:W-:Y:S02]  /*0340*/  FSETP.GT.AND P6, PT, R6.reuse, R8, PT ;  /* 0x000000080600720b */ /* 0x044fe40003fc4000 */
[C---:B------:R-:W-:Y:S02]  /*0350*/  FSETP.GT.AND P1, PT, R7.reuse, R9, PT ;  /* 0x000000090700720b */ /* 0x040fe40003f24000 */
[----:B------:R-:W-:Y:S02]  /*0360*/  FSETP.NAN.AND P3, PT, R6, R6, PT ;  /* 0x000000060600720b */ /* 0x000fe40003f68000 */
[----:B------:R-:W-:Y:S02]  /*0370*/  FSETP.NAN.AND P4, PT, R7, R7, PT ;  /* 0x000000070700720b */ /* 0x000fe40003f88000 */
[----:B----4-:R-:W-:Y:S02]  /*0380*/  FSETP.NAN.AND P2, PT, R10, R10, PT ;  /* 0x0000000a0a00720b */ /* 0x010fe40003f48000 */
[----:B------:R-:W-:-:S03]  /*0390*/  SEL R4, RZ, 0x1, !P1 ;  /* 0x00000001ff047807 */ /* 0x000fc60004800000 */
[----:B------:R-:W-:Y:S02]  /*03a0*/  @!P6 SEL R6, R6, R8, P3 ;  /* 0x000000080606e207 */ /* 0x000fe40001800000 */
[----:B------:R-:W-:Y:S02]  /*03b0*/  FSETP.NAN.AND P3, PT, R11, R11, PT ;  /* 0x0000000b0b00720b */ /* 0x000fe40003f68000 */
[----:B------:R-:W-:Y:S02]  /*03c0*/  FSETP.GEU.AND P5, PT, R6, R10, PT ;  /* 0x0000000a0600720b */ /* 0x000fe40003fae000 */
[----:B------:R-:W-:Y:S02]  /*03d0*/  @!P1 SEL R7, R7, R9, P4 ;  /* 0x0000000907079207 */ /* 0x000fe40002000000 */
[----:B------:R-:W-:Y:S02]  /*03e0*/  CS2R R8, SRZ ;  /* 0x0000000000087805 */ /* 0x000fe4000001ff00 */
[----:B------:R-:W-:-:S02]  /*03f0*/  @!P2 SEL R10, R10, R6, !P5 ;  /* 0x000000060a0aa207 */ /* 0x000fc40006800000 */
[----:B-----5:R-:W-:Y:S02]  /*0400*/  FSETP.NAN.AND P2, PT, R15, R15, PT ;  /* 0x0000000f0f00720b */ /* 0x020fe40003f48000 */
[----:B------:R-:W-:Y:S02]  /*0410*/  FSETP.GEU.AND P4, PT, R7, R11, PT ;  /* 0x0000000b0700720b */ /* 0x000fe40003f8e000 */
[----:B------:R-:W-:Y:S02]  /*0420*/  FSETP.NAN.AND P1, PT, R14, R14, PT ;  /* 0x0000000e0e00720b */ /* 0x000fe40003f28000 */
[----:B------:R-:W-:Y:S02]  /*0430*/  @!P3 SEL R11, R11, R7, !P4 ;  /* 0x000000070b0bb207 */ /* 0x000fe40006000000 */
[----:B-1----:R-:W-:Y:S02]  /*0440*/  P2R R16, PR, RZ, 0x20 ;  /* 0x00000020ff107803 */ /* 0x002fe40000000000 */
[----:B------:R-:W-:-:S02]  /*0450*/  FSETP.GEU.AND P5, PT, R11, R15, PT ;  /* 0x0000000f0b00720b */ /* 0x000fc40003fae000 */
[----:B------:R-:W-:Y:S02]  /*0460*/  FSETP.GEU.AND P3, PT, R10, R14, PT ;  /* 0x0000000e0a00720b */ /* 0x000fe40003f6e000 */
[----:B------:R-:W-:Y:S01]  /*0470*/  @!P2 SEL R15, R15, R11, !P5 ;  /* 0x0000000b0f0fa207 */ /* 0x000fe20006800000 */
[----:B------:R-:W-:Y:S01]  /*0480*/  VIADD R11, R5, 0xba0 ;  /* 0x00000ba0050b7836 */ /* 0x000fe20000000000 */
[----:B------:R-:W-:Y:S02]  /*0490*/  P2R R6, PR, RZ, 0x8 ;  /* 0x00000008ff067803 */ /* 0x000fe40000000000 */
[----:B------:R-:W-:Y:S01]  /*04a0*/  @!P1 SEL R14, R14, R10, !P3 ;  /* 0x0000000a0e0e9207 */ /* 0x000fe20005800000 */
[----:B------:R-:W-:Y:S01]  /*04b0*/  IMAD.WIDE R10, R11, 0x4, R2 ;  /* 0x000000040b0a7825 */ /* 0x000fe200078e0202 */
[-C--:B---3--:R-:W-:Y:S02]  /*04c0*/  FSETP.NAN.AND P1, PT, R12, R12.reuse, PT ;  /* 0x0000000c0c00720b */ /* 0x088fe40003f28000 */
[----:B------:R-:W-:-:S02]  /*04d0*/  FSETP.GEU.AND P3, PT, R14, R12, PT ;  /* 0x0000000c0e00720b */ /* 0x000fc40003f6e000 */
[----:B------:R-:W2:Y:S01]  /*04e0*/  @!P0 LDG.E.64 R8, desc[UR4][R10.64] ;  /* 0x000000040a088981 */ /* 0x000ea2000c1e1b00 */
[-C--:B------:R-:W-:Y:S02]  /*04f0*/  FSETP.GEU.AND P2, PT, R15, R13.reuse, PT ;  /* 0x0000000d0f00720b */ /* 0x080fe40003f4e000 */
[----:B------:R-:W-:Y:S02]  /*0500*/  P2R R17, PR, RZ, 0x8 ;  /* 0x00000008ff117803 */ /* 0x000fe40000000000 */
[----:B------:R-:W-:Y:S02]  /*0510*/  P2R R18, PR, RZ, 0x4 ;  /* 0x00000004ff127803 */ /* 0x000fe40000000000 */
[----:B------:R-:W-:Y:S02]  /*0520*/  P2R R7, PR, RZ, 0x20 ;  /* 0x00000020ff077803 */ /* 0x000fe40000000000 */
[----:B------:R-:W-:Y:S02]  /*0530*/  @!P1 SEL R12, R12, R14, !P3 ;  /* 0x0000000e0c0c9207 */ /* 0x000fe40005800000 */
[----:B------:R-:W-:-:S02]  /*0540*/  FSETP.NAN.AND P1, PT, R13, R13, PT ;  /* 0x0000000d0d00720b */ /* 0x000fc40003f28000 */
[----:B------:R-:W-:-:S04]  /*0550*/  ISETP.NE.AND P3, PT, R6, RZ, PT ;  /* 0x000000ff0600720c */ /* 0x000fc80003f65270 */
[----:B------:R-:W-:Y:S02]  /*0560*/  P2R R14, PR, RZ, 0x8 ;  /* 0x00000008ff0e7803 */ /* 0x000fe40000000000 */
[----:B------:R-:W-:-:S05]  /*0570*/  ISETP.NE.AND P3, PT, R7, RZ, PT ;  /* 0x000000ff0700720c */ /* 0x000fca0003f65270 */
[----:B------:R-:W-:Y:S02]  /*0580*/  @!P1 SEL R13, R13, R15, !P2 ;  /* 0x0000000f0d0d9207 */ /* 0x000fe40005000000 */
[----:B------:R-:W-:Y:S02]  /*0590*/  CS2R R6, SRZ ;  /* 0x0000000000067805 */ /* 0x000fe4000001ff00 */
[-C--:B--2---:R-:W-:Y:S02]  /*05a0*/  FSETP.NAN.AND P1, PT, R9, R9.reuse, PT ;  /* 0x000000090900720b */ /* 0x084fe40003f28000 */
[----:B------:R-:W-:-:S11]  /*05b0*/  FSETP.GEU.AND P2, PT, R13, R9, PT ;  /* 0x000000090d00720b */ /* 0x000fd60003f4e000 */
[----:B------:R-:W-:Y:S01]  /*05c0*/  @!P1 SEL R9, R9, R13, !P2 ;  /* 0x0000000d09099207 */ /* 0x000fe20005000000 */
[----:B------:R-:W-:-:S04]  /*05d0*/  VIADD R13, R5, 0x15c0 ;  /* 0x000015c0050d7836 */ /* 0x000fc80000000000 */
[----:B------:R-:W-:-:S05]  /*05e0*/  IMAD.WIDE R10, R13, 0x4, R2 ;  /* 0x000000040d0a7825 */ /* 0x000fca00078e0202 */
[----:B------:R1:W2:Y:S01]  /*05f0*/  @!P0 LDG.E.64 R6, desc[UR4][R10.64] ;  /* 0x000000040a068981 */ /* 0x0002a2000c1e1b00 */
[-C--:B------:R-:W-:Y:S02]  /*0600*/  FSETP.NAN.AND P5, PT, R8, R8.reuse, PT ;  /* 0x000000080800720b */ /* 0x080fe40003fa8000 */
[----:B------:R-:W-:-:S11]  /*0610*/  FSETP.GEU.AND P1, PT, R12, R8, PT ;  /* 0x000000080c00720b */ /* 0x000fd60003f2e000 */
[----:B------:R-:W-:Y:S02]  /*0620*/  @!P5 SEL R8, R8, R12, !P1 ;  /* 0x0000000c0808d207 */ /* 0x000fe40004800000 */
[----:B------:R-:W-:Y:S02]  /*0630*/  SEL R12, RZ, 0x1, !P6 ;  /* 0x00000001ff0c7807 */ /* 0x000fe40007000000 */
[----:B------:R-:W-:Y:S01]  /*0640*/  SEL R4, R4, 0x2, P4 ;  /* 0x0000000204047807 */ /* 0x000fe20002000000 */
[----:B-1----:R-:W-:-:S04]  /*0650*/  VIADD R11, R5, 0x1620 ;  /* 0x00001620050b7836 */ /* 0x002fc80000000000 */
[----:B------:R-:W-:Y:S01]  /*0660*/  IMAD.WIDE R10, R11, 0x4, R2 ;  /* 0x000000040b0a7825 */ /* 0x000fe200078e0202 */
[----:B------:R-:W-:-:S03]  /*0670*/  SEL R13, R4, 0x3, P3 ;  /* 0x00000003040d7807 */ /* 0x000fc60001800000 */
[----:B------:R-:W-:-:S04]  /*0680*/  VIADD R5, R5, 0x1680 ;  /* 0x0000168005057836 */ /* 0x000fc80000000000 */
[----:B------:R-:W-:Y:S01]  /*0690*/  IMAD.WIDE R4, R5, 0x4, R2 ;  /* 0x0000000405047825 */ /* 0x000fe200078e0202 */
[----:B------:R-:W-:-:S06]  /*06a0*/  CS2R R2, SRZ ;  /* 0x0000000000027805 */ /* 0x000fcc000001ff00 */
[----:B------:R-:W3:Y:S01]  /*06b0*/  @!P0 LDG.E.64 R2, desc[UR4][R4.64] ;  /* 0x0000000404028981 */ /* 0x000ee2000c1e1b00 */
[-C--:B--2---:R-:W-:Y:S02]  /*06c0*/  FSETP.NAN.AND P5, PT, R6, R6.reuse, PT ;  /* 0x000000060600720b */ /* 0x084fe40003fa8000 */
[----:B------:R-:W-:Y:S02]  /*06d0*/  FSETP.GEU.AND P6, PT, R8, R6, PT ;  /* 0x000000060800720b */ /* 0x000fe40003fce000 */
[----:B------:R-:W-:-:S09]  /*06e0*/  FSETP.NAN.AND P4, PT, R7, R7, PT ;  /* 0x000000070700720b */ /* 0x000fd20003f88000 */
[----:B------:R-:W-:Y:S02]  /*06f0*/  @!P5 SEL R6, R6, R8, !P6 ;  /* 0x000000080606d207 */ /* 0x000fe40007000000 */
[----:B------:R-:W-:-:S04]  /*0700*/  ISETP.NE.AND P5, PT, R16, RZ, PT ;  /* 0x000000ff1000720c */ /* 0x000fc80003fa5270 */
[----:B------:R-:W-:Y:S02]  /*0710*/  SEL R12, R12, 0x2, P5 ;  /* 0x000000020c0c7807 */ /* 0x000fe40002800000 */
[----:B------:R-:W-:-:S04]  /*0720*/  FSETP.GEU.AND P5, PT, R9, R7, PT ;  /* 0x000000070900720b */ /* 0x000fc80003fae000 */
[----:B------:R-:W-:Y:S02]  /*0730*/  @!P4 SEL R7, R7, R9, !P5 ;  /* 0x000000090707c207 */ /* 0x000fe40006800000 */
[----:B------:R-:W-:-:S06]  /*0740*/  CS2R R8, SRZ ;  /* 0x0000000000087805 */ /* 0x000fcc000001ff00 */
[----:B------:R1:W2:Y:S01]  /*0750*/  @!P0 LDG.E.64 R8, desc[UR4][R10.64] ;  /* 0x000000040a088981 */ /* 0x0002a2000c1e1b00 */
[----:B------:R-:W-:-:S04]  /*0760*/  ISETP.NE.AND P3, PT, R14, RZ, PT ;  /* 0x000000ff0e00720c */ /* 0x000fc80003f65270 */
[----:B------:R-:W-:Y:S02]  /*0770*/  SEL R12, R12, 0x3, P3 ;  /* 0x000000030c0c7807 */ /* 0x000fe40001800000 */
[----:B------:R-:W-:Y:S02]  /*0780*/  ISETP.NE.AND P3, PT, R17, RZ, PT ;  /* 0x000000ff1100720c */ /* 0x000fe40003f65270 */
[----:B------:R-:W-:Y:S01]  /*0790*/  ISETP.NE.AND P4, PT, R18, RZ, PT ;  /* 0x000000ff1200720c */ /* 0x000fe20003f85270 */
[----:B-1----:R-:W1:Y:S01]  /*07a0*/  LDC.64 R10, c[0x0][0x218] ;  /* 0x00008600ff0a7b82 */ /* 0x002e620000000a00 */
[----:B------:R-:W-:Y:S02]  /*07b0*/  SEL R12, R12, 0x4, P3 ;  /* 0x000000040c0c7807 */ /* 0x000fe40001800000 */
[----:B------:R-:W-:Y:S02]  /*07c0*/  SEL R13, R13, 0x4, P4 ;  /* 0x000000040d0d7807 */ /* 0x000fe40002000000 */
[----:B------:R-:W-:-:S02]  /*07d0*/  SEL R12, R12, 0x5, P1 ;  /* 0x000000050c0c7807 */ /* 0x000fc40000800000 */
[----:B------:R-:W-:Y:S02]  /*07e0*/  SEL R13, R13, 0x5, P2 ;  /* 0x000000050d0d7807 */ /* 0x000fe40001000000 */
[----:B---3--:R-:W-:Y:S02]  /*07f0*/  FSETP.NAN.AND P2, PT, R2, R2, PT ;  /* 0x000000020200720b */ /* 0x008fe40003f48000 */
[----:B------:R-:W-:Y:S02]  /*0800*/  SEL R12, R12, 0x6, P6 ;  /* 0x000000060c0c7807 */ /* 0x000fe40003000000 */
[----:B------:R-:W-:Y:S02]  /*0810*/  FSETP.NAN.AND P6, PT, R3, R3, PT ;  /* 0x000000030300720b */ /* 0x000fe40003fc8000 */
[----:B------:R-:W-:Y:S01]  /*0820*/  SEL R13, R13, 0x6, P5 ;  /* 0x000000060d0d7807 */ /* 0x000fe20002800000 */
[----:B-1----:R-:W-:Y:S01]  /*0830*/  IMAD.WIDE R4, R0, 0x4, R10 ;  /* 0x0000000400047825 */ /* 0x002fe200078e020a */
[----:B--2---:R-:W-:-:S02]  /*0840*/  FSETP.NAN.AND P3, PT, R8, R8, PT ;  /* 0x000000080800720b */ /* 0x004fc40003f68000 */
[----:B------:R-:W-:Y:S02]  /*0850*/  FSETP.NAN.AND P4, PT, R9, R9, PT ;  /* 0x000000090900720b */ /* 0x000fe40003f88000 */
[----:B------:R-:W-:-:S09]  /*0860*/  FSETP.GEU.AND P1, PT, R6, R8, PT ;  /* 0x000000080600720b */ /* 0x000fd20003f2e000 */
[----:B------:R-:W-:Y:S02]  /*0870*/  @!P3 SEL R8, R8, R6, !P1 ;  /* 0x000000060808b207 */ /* 0x000fe40004800000 */
[----:B------:R-:W-:Y:S02]  /*0880*/  FSETP.GEU.AND P3, PT, R7, R9, PT ;  /* 0x000000090700720b */ /* 0x000fe40003f6e000 */
[----:B------:R-:W-:Y:S02]  /*0890*/  FSETP.GEU.AND P5, PT, R8, R2, PT ;  /* 0x000000020800720b */ /* 0x000fe40003fae000 */
[----:B------:R-:W-:Y:S02]  /*08a0*/  @!P4 SEL R9, R9, R7, !P3 ;  /* 0x000000070909c207 */ /* 0x000fe40005800000 */
[----:B------:R-:W-:Y:S02]  /*08b0*/  SEL R12, R12, 0x7, P1 ;  /* 0x000000070c0c7807 */ /* 0x000fe40000800000 */
[----:B------:R-:W-:-:S02]  /*08c0*/  FSETP.GEU.AND P4, PT, R9, R3, PT ;  /* 0x000000030900720b */ /* 0x000fc40003f8e000 */
[----:B------:R-:W-:Y:S02]  /*08d0*/  @!P2 SEL R2, R2, R8, !P5 ;  /* 0x000000080202a207 */ /* 0x000fe40006800000 */
[----:B------:R-:W-:Y:S02]  /*08e0*/  SEL R13, R13, 0x7, P3 ;  /* 0x000000070d0d7807 */ /* 0x000fe40001800000 */
[----:B------:R-:W-:Y:S02]  /*08f0*/  SEL R8, R12, 0x8, P5 ;  /* 0x000000080c087807 */ /* 0x000fe40002800000 */
[----:B------:R-:W-:Y:S02]  /*0900*/  @!P6 SEL R3, R3, R9, !P4 ;  /* 0x000000090303e207 */ /* 0x000fe40006000000 */
[----:B------:R-:W-:Y:S02]  /*0910*/  IADD3 R6, P1, R0, UR6, RZ ;  /* 0x0000000600067c10 */ /* 0x000fe4000ff3e0ff */
[----:B------:R-:W-:-:S02]  /*0920*/  SEL R13, R13, 0x8, P4 ;  /* 0x000000080d0d7807 */ /* 0x000fc40002000000 */
[----:B------:R-:W-:Y:S01]  /*0930*/  LOP3.LUT R8, R8, 0xff, RZ, 0xc0, !PT ;  /* 0x000000ff08087812 */ /* 0x000fe200078ec0ff */
[----:B------:R1:W-:Y:S01]  /*0940*/  @!P0 STG.E.64 desc[UR4][R4.64], R2 ;  /* 0x0000000204008986 */ /* 0x0003e2000c101b04 */
[----:B------:R-:W-:-:S03]  /*0950*/  LEA.HI.X.SX32 R7, R0, UR7, 0x1, P1 ;  /* 0x0000000700077c11 */ /* 0x000fc600088f0eff */
[----:B------:R-:W-:Y:S01]  /*0960*/  IMAD R13, R13, 0x100, R8 ;  /* 0x000001000d0d7824 */ /* 0x000fe200078e0208 */
[----:B------:R-:W-:Y:S06]  /*0970*/  @P0 EXIT ;  /* 0x000000000000094d */ /* 0x000fec0003800000 */
[----:B------:R-:W-:Y:S01]  /*0980*/  STG.E.U16 desc[UR4][R6.64], R13 ;  /* 0x0000000d06007986 */ /* 0x000fe2000c101504 */
[----:B------:R-:W-:Y:S05]  /*0990*/  EXIT ;  /* 0x000000000000794d */ /* 0x000fea0003800000 */
.L_x_0:
[----:B------:R-:W-:-:S00]  /*09a0*/  BRA `(.L_x_0) ;  /* 0xfffffffc00fc7947 */ /* 0x000fc0000383ffff */
[----:B------:R-:W-:-:S00]  /*09b0*/  NOP ;  /* 0x0000000000007918 */ /* 0x000fc00000000000 */
        /* <DEDUP_REMOVED lines=12> */
.L_x_1:


//--------------------- .nv.constant0.triton_poi_fused_max_pool2d_with_indices_7 --------------------------
	.section	.nv.constant0.triton_poi_fused_max_pool2d_with_indices_7,"a",@progbits
	.sectionflags	@""
	.align	4
.nv.constant0.triton_poi_fused_max_pool2d_with_indices_7:
	.zero		556
